//
// Generated by NVIDIA NVVM Compiler
//
// Compiler Build ID: CL-36424714
// Cuda compilation tools, release 13.0, V13.0.88
// Based on NVVM 20.0.0
//

.version 9.0
.target sm_100
.address_size 64

	// .globl	_Z6kernelPi
.const .align 4 .b8 ca[128];

.visible .entry _Z6kernelPi(
	.param .u64 .ptr .align 1 _Z6kernelPi_param_0
)
{


	trap;

}


// ===== COMPILED SASS (sm_100) =====

	.target	sm_100

	.elftype	@"ET_EXEC"


//--------------------- .note.nv.tkinfo           --------------------------
	.section	.note.nv.tkinfo,"",@"SHT_NOTE"
	.sectionflags	@"SHF_NOTE_NV_TKINFO"
	.tkinfo
        /*0018*/ 	.word	0x00000002
        /*0030*/ 	.string	""
        /*0030*/ 	.string	"ptxas"
        /*0030*/ 	.string	"Cuda compilation tools, release 13.0, V13.0.88"
        /*0030*/ 	.string	"Build cuda_13.0.r13.0/compiler.36424714_0"
        /*0030*/ 	.string	"-arch sm_100 -m 64 "



//--------------------- .note.nv.cuinfo           --------------------------
	.section	.note.nv.cuinfo,"",@"SHT_NOTE"
	.sectionflags	@"SHF_NOTE_NV_CUINFO"
        /*0018*/ 	.short	0x0002
        /*001a*/ 	.short	0x0064
        /*001c*/ 	.short	0x0082
	.zero		2


//--------------------- .nv.info                  --------------------------
	.section	.nv.info,"",@"SHT_CUDA_INFO"
	.align	4


	//----- nvinfo : EIATTR_REGCOUNT
	.align		4
        /*0000*/ 	.byte	0x04, 0x2f
        /*0002*/ 	.short	(.L_2 - .L_1)
	.align		4
.L_1:
        /*0004*/ 	.word	index@(_Z6kernelPi)
        /*0008*/ 	.word	0x00000004


	//----- nvinfo : EIATTR_FRAME_SIZE
	.align		4
.L_2:
        /*000c*/ 	.byte	0x04, 0x11
        /*000e*/ 	.short	(.L_4 - .L_3)
	.align		4
.L_3:
        /*0010*/ 	.word	index@(_Z6kernelPi)
        /*0014*/ 	.word	0x00000000


	//----- nvinfo : EIATTR_MIN_STACK_SIZE
	.align		4
.L_4:
        /*0018*/ 	.byte	0x04, 0x12
        /*001a*/ 	.short	(.L_6 - .L_5)
	.align		4
.L_5:
        /*001c*/ 	.word	index@(_Z6kernelPi)
        /*0020*/ 	.word	0x00000000
.L_6:


//--------------------- .nv.compat                --------------------------
	.section	.nv.compat,"",@"SHT_CUDA_COMPAT_INFO"
	.align	4
        /*0000*/ 	.byte	0x02, 0x09, 0x00, 0x00, 0x02, 0x02, 0x01, 0x00, 0x02, 0x05, 0x05, 0x00, 0x03, 0x07, 0x01, 0x01
        /*0010*/ 	.byte	0x02, 0x03, 0x00, 0x00, 0x02, 0x06, 0x01, 0x00, 0x04, 0x0b, 0x08, 0x00, 0x09, 0x00, 0x00, 0x00
        /*0020*/ 	.byte	0x00, 0x00, 0x00, 0x00


//--------------------- .nv.info._Z6kernelPi      --------------------------
	.section	.nv.info._Z6kernelPi,"",@"SHT_CUDA_INFO"
	.sectionflags	@""
	.align	4


	//----- nvinfo : EIATTR_CUDA_API_VERSION
	.align		4
        /*0000*/ 	.byte	0x04, 0x37
        /*0002*/ 	.short	(.L_8 - .L_7)
.L_7:
        /*0004*/ 	.word	0x00000082


	//----- nvinfo : EIATTR_KPARAM_INFO
	.align		4
.L_8:
        /*0008*/ 	.byte	0x04, 0x17
        /*000a*/ 	.short	(.L_10 - .L_9)
.L_9:
        /*000c*/ 	.word	0x00000000
        /*0010*/ 	.short	0x0000
        /*0012*/ 	.short	0x0000
        /*0014*/ 	.byte	0x00, 0xf5, 0x21, 0x00


	//----- nvinfo : EIATTR_SPARSE_MMA_MASK
	.align		4
.L_10:
        /*0018*/ 	.byte	0x03, 0x50
        /*001a*/ 	.short	0x0000


	//----- nvinfo : EIATTR_MAXREG_COUNT
	.align		4
        /*001c*/ 	.byte	0x03, 0x1b
        /*001e*/ 	.short	0x00ff


	//----- nvinfo : EIATTR_MERCURY_ISA_VERSION
	.align		4
        /*0020*/ 	.byte	0x03, 0x5f
        /*0022*/ 	.short	0x0101


	//----- nvinfo : EIATTR_VRC_CTA_INIT_COUNT
	.align		4
        /*0024*/ 	.byte	0x02, 0x4a
	.zero		1
	.zero		1


	//----- nvinfo : EIATTR_CBANK_PARAM_SIZE
	.align		4
        /*0028*/ 	.byte	0x03, 0x19
        /*002a*/ 	.short	0x0008


	//----- nvinfo : EIATTR_PARAM_CBANK
	.align		4
        /*002c*/ 	.byte	0x04, 0x0a
        /*002e*/ 	.short	(.L_12 - .L_11)
	.align		4
.L_11:
        /*0030*/ 	.word	index@(.nv.constant0._Z6kernelPi)
        /*0034*/ 	.short	0x0380
        /*0036*/ 	.short	0x0008


	//----- nvinfo : EIATTR_SW_WAR
	.align		4
.L_12:
        /*0038*/ 	.byte	0x04, 0x36
        /*003a*/ 	.short	(.L_14 - .L_13)
.L_13:
        /*003c*/ 	.word	0x00000008
.L_14:


//--------------------- .nv.callgraph             --------------------------
	.section	.nv.callgraph,"",@"SHT_CUDA_CALLGRAPH"
	.align	4
	.sectionentsize	8
	.align		4
        /*0000*/ 	.word	0x00000000
	.align		4
        /*0004*/ 	.word	0xffffffff
	.align		4
        /*0008*/ 	.word	0x00000000
	.align		4
        /*000c*/ 	.word	0xfffffffe
	.align		4
        /*0010*/ 	.word	0x00000000
	.align		4
        /*0014*/ 	.word	0xfffffffd
	.align		4
        /*0018*/ 	.word	0x00000000
	.align		4
        /*001c*/ 	.word	0xfffffffc


//--------------------- .nv.constant3             --------------------------
	.section	.nv.constant3,"a",@progbits
	.align	4
.nv.constant3:
	.type		ca,@object
	.size		ca,(.L_0 - ca)
ca:
	.zero		128
.L_0:


//--------------------- .text._Z6kernelPi         --------------------------
	.section	.text._Z6kernelPi,"ax",@progbits
	.align	128
        .global         _Z6kernelPi
        .type           _Z6kernelPi,@function
        .size           _Z6kernelPi,(.L_x_1 - _Z6kernelPi)
        .other          _Z6kernelPi,@"STO_CUDA_ENTRY STV_DEFAULT"
_Z6kernelPi:
.text._Z6kernelPi:
[----:B------:R-:W-:Y:S01]  /*0000*/  LDC R1, c[0x0][0x37c] ;  /* 0x0000df00ff017b82 */ /* 0x000fe20000000800 */
[----:B------:R-:W-:Y:S05]  /*0010*/  BPT.TRAP 0x1 ;  /* 0x000000040000795c */ /* 0x000fea0000300000 */
.L_x_0:
[----:B------:R-:W-:-:S00]  /*0020*/  BRA `(.L_x_0) ;  /* 0xfffffffc00fc7947 */ /* 0x000fc0000383ffff */
[----:B------:R-:W-:-:S00]  /*0030*/  NOP ;  /* 0x0000000000007918 */ /* 0x000fc00000000000 */
        /* <DEDUP_REMOVED lines=12> */
.L_x_1:


//--------------------- .nv.shared.reserved.0     --------------------------
	.section	.nv.shared.reserved.0,"aw",@nobits
	.weak		__nv_reservedSMEM_offset_0_alias
	.size		__nv_reservedSMEM_offset_0_alias, 0, 64
	.other		__nv_reservedSMEM_offset_0_alias,@"STO_CUDA_RESERVED_SHARED STV_DEFAULT"
__nv_reservedSMEM_offset_0_alias:
	.zero		0
	.zero		64


//--------------------- .nv.constant0._Z6kernelPi --------------------------
	.section	.nv.constant0._Z6kernelPi,"a",@progbits
	.sectionflags	@""
	.align	4
.nv.constant0._Z6kernelPi:
	.zero		904


//--------------------- SYMBOLS --------------------------

	.type		.nv.reservedSmem.offset0,@object
	.size		.nv.reservedSmem.offset0,0x4
